	.headerflags	@"EF_CUDA_TEXMODE_UNIFIED EF_CUDA_64BIT_ADDRESS EF_CUDA_ACCELERATORS EF_CUDA_SM90 EF_CUDA_VIRTUAL_SM(EF_CUDA_SM90)"
	.elftype	@"ET_EXEC"


//--------------------- .nv.info                  --------------------------
	.section	.nv.info,"",@"SHT_CUDA_INFO"
	.align	4


	//----- nvinfo : EIATTR_REGCOUNT
	.align		4
        /*0000*/ 	.byte	0x04, 0x2f
        /*0002*/ 	.short	(.L_1 - .L_0)
	.align		4
.L_0:
        /*0004*/ 	.word	index@(triton_per_fused_div_mul_sum_4)
        /*0008*/ 	.word	0x00000020


	//----- nvinfo : EIATTR_MIN_STACK_SIZE
	.align		4
.L_1:
        /*000c*/ 	.byte	0x04, 0x12
        /*000e*/ 	.short	(.L_3 - .L_2)
	.align		4
.L_2:
        /*0010*/ 	.word	index@(triton_per_fused_div_mul_sum_4)
        /*0014*/ 	.word	0x00000000


	//----- nvinfo : EIATTR_FRAME_SIZE
	.align		4
.L_3:
        /*0018*/ 	.byte	0x04, 0x11
        /*001a*/ 	.short	(.L_5 - .L_4)
	.align		4
.L_4:
        /*001c*/ 	.word	index@(triton_per_fused_div_mul_sum_4)
        /*0020*/ 	.word	0x00000000


	//----- nvinfo : EIATTR_MIN_STACK_SIZE
	.align		4
.L_5:
        /*0024*/ 	.byte	0x04, 0x12
        /*0026*/ 	.short	(.L_7 - .L_6)
	.align		4
.L_6:
        /*0028*/ 	.word	index@(triton_per_fused_div_mul_sum_4)
        /*002c*/ 	.word	0x00000000
.L_7:


//--------------------- .nv.info.triton_per_fused_div_mul_sum_4 --------------------------
	.section	.nv.info.triton_per_fused_div_mul_sum_4,"",@"SHT_CUDA_INFO"
	.sectionflags	@""
	.align	4


	//----- nvinfo : EIATTR_CUDA_API_VERSION
	.align		4
        /*0000*/ 	.byte	0x04, 0x37
        /*0002*/ 	.short	(.L_9 - .L_8)
.L_8:
        /*0004*/ 	.word	0x0000007c


	//----- nvinfo : EIATTR_KPARAM_INFO
	.align		4
.L_9:
        /*0008*/ 	.byte	0x04, 0x17
        /*000a*/ 	.short	(.L_11 - .L_10)
.L_10:
        /*000c*/ 	.word	0x00000000
        /*0010*/ 	.short	0x0003
        /*0012*/ 	.short	0x0018
        /*0014*/ 	.byte	0x00, 0xf0, 0x11, 0x00


	//----- nvinfo : EIATTR_KPARAM_INFO
	.align		4
.L_11:
        /*0018*/ 	.byte	0x04, 0x17
        /*001a*/ 	.short	(.L_13 - .L_12)
.L_12:
        /*001c*/ 	.word	0x00000000
        /*0020*/ 	.short	0x0002
        /*0022*/ 	.short	0x0010
        /*0024*/ 	.byte	0x00, 0xf4, 0x21, 0x00


	//----- nvinfo : EIATTR_KPARAM_INFO
	.align		4
.L_13:
        /*0028*/ 	.byte	0x04, 0x17
        /*002a*/ 	.short	(.L_15 - .L_14)
.L_14:
        /*002c*/ 	.word	0x00000000
        /*0030*/ 	.short	0x0001
        /*0032*/ 	.short	0x0008
        /*0034*/ 	.byte	0x00, 0xf4, 0x21, 0x00


	//----- nvinfo : EIATTR_KPARAM_INFO
	.align		4
.L_15:
        /*0038*/ 	.byte	0x04, 0x17
        /*003a*/ 	.short	(.L_17 - .L_16)
.L_16:
        /*003c*/ 	.word	0x00000000
        /*0040*/ 	.short	0x0000
        /*0042*/ 	.short	0x0000
        /*0044*/ 	.byte	0x00, 0xf4, 0x21, 0x00


	//----- nvinfo : EIATTR_SPARSE_MMA_MASK
	.align		4
.L_17:
        /*0048*/ 	.byte	0x03, 0x50
        /*004a*/ 	.short	0x0000


	//----- nvinfo : EIATTR_MAXREG_COUNT
	.align		4
        /*004c*/ 	.byte	0x03, 0x1b
        /*004e*/ 	.short	0x00ff


	//----- nvinfo : EIATTR_COOP_GROUP_MASK_REGIDS
	.align		4
        /*0050*/ 	.byte	0x04, 0x29
        /*0052*/ 	.short	(.L_19 - .L_18)


	//   ....[0]....
.L_18:
        /*0054*/ 	.word	0xffffffff


	//   ....[1]....
        /*0058*/ 	.word	0xffffffff


	//   ....[2]....
        /*005c*/ 	.word	0xffffffff


	//   ....[3]....
        /*0060*/ 	.word	0xffffffff


	//   ....[4]....
        /*0064*/ 	.word	0xffffffff


	//   ....[5]....
        /*0068*/ 	.word	0xffffffff


	//----- nvinfo : EIATTR_COOP_GROUP_INSTR_OFFSETS
	.align		4
.L_19:
        /*006c*/ 	.byte	0x04, 0x28
        /*006e*/ 	.short	(.L_21 - .L_20)


	//   ....[0]....
.L_20:
        /*0070*/ 	.word	0x00000440


	//   ....[1]....
        /*0074*/ 	.word	0x00000460


	//   ....[2]....
        /*0078*/ 	.word	0x00000480


	//   ....[3]....
        /*007c*/ 	.word	0x000004a0


	//   ....[4]....
        /*0080*/ 	.word	0x000004d0


	//   ....[5]....
        /*0084*/ 	.word	0x00000580


	//----- nvinfo : EIATTR_EXIT_INSTR_OFFSETS
	.align		4
.L_21:
        /*0088*/ 	.byte	0x04, 0x1c
        /*008a*/ 	.short	(.L_23 - .L_22)


	//   ....[0]....
.L_22:
        /*008c*/ 	.word	0x000005f0


	//   ....[1]....
        /*0090*/ 	.word	0x00000640


	//----- nvinfo : EIATTR_REQNTID
	.align		4
.L_23:
        /*0094*/ 	.byte	0x04, 0x10
        /*0096*/ 	.short	(.L_25 - .L_24)
.L_24:
        /*0098*/ 	.word	0x00000040
        /*009c*/ 	.word	0x00000001
        /*00a0*/ 	.word	0x00000001


	//----- nvinfo : EIATTR_CBANK_PARAM_SIZE
	.align		4
.L_25:
        /*00a4*/ 	.byte	0x03, 0x19
        /*00a6*/ 	.short	0x001c


	//----- nvinfo : EIATTR_PARAM_CBANK
	.align		4
        /*00a8*/ 	.byte	0x04, 0x0a
        /*00aa*/ 	.short	(.L_27 - .L_26)
	.align		4
.L_26:
        /*00ac*/ 	.word	index@(.nv.constant0.triton_per_fused_div_mul_sum_4)
        /*00b0*/ 	.short	0x0210
        /*00b2*/ 	.short	0x001c


	//----- nvinfo : EIATTR_SW_WAR
	.align		4
.L_27:
        /*00b4*/ 	.byte	0x04, 0x36
        /*00b6*/ 	.short	(.L_29 - .L_28)
.L_28:
        /*00b8*/ 	.word	0x00000008
.L_29:


//--------------------- .nv.callgraph             --------------------------
	.section	.nv.callgraph,"",@"SHT_CUDA_CALLGRAPH"
	.align	4
	.sectionentsize	8
	.align		4
        /*0000*/ 	.word	0x00000000
	.align		4
        /*0004*/ 	.word	0xffffffff
	.align		4
        /*0008*/ 	.word	0x00000000
	.align		4
        /*000c*/ 	.word	0xfffffffe
	.align		4
        /*0010*/ 	.word	0x00000000
	.align		4
        /*0014*/ 	.word	0xfffffffd
	.align		4
        /*0018*/ 	.word	0x00000000
	.align		4
        /*001c*/ 	.word	0xfffffffc


//--------------------- .text.triton_per_fused_div_mul_sum_4 --------------------------
	.section	.text.triton_per_fused_div_mul_sum_4,"ax",@progbits
	.sectionflags	@"SHF_BARRIERS=1"
	.align	128
        .global         triton_per_fused_div_mul_sum_4
        .type           triton_per_fused_div_mul_sum_4,@function
        .size           triton_per_fused_div_mul_sum_4,(.L_x_1 - triton_per_fused_div_mul_sum_4)
        .other          triton_per_fused_div_mul_sum_4,@"STO_CUDA_ENTRY STV_DEFAULT"
triton_per_fused_div_mul_sum_4:
.text.triton_per_fused_div_mul_sum_4:
[----:B------:R-:W0:Y:S02]  /*0000*/  LDC R1, c[0x0][0x28] ;  /* 0x00000a00ff017b82 */ /* 0x000e240000000800 */
[----:B------:R-:W1:Y:S01]  /*0010*/  S2R R3, SR_TID.X ;  /* 0x0000000000037919 */ /* 0x000e620000002100 */
[----:B------:R-:W2:Y:S01]  /*0020*/  LDC.64 R4, c[0x0][0x218] ;  /* 0x00008600ff047b82 */ /* 0x000ea20000000a00 */
[----:B------:R-:W-:-:S07]  /*0030*/  ULDC.64 UR6, c[0x0][0x208] ;  /* 0x0000820000067ab9 */ /* 0x000fce0000000a00 */
[----:B------:R-:W3:Y:S01]  /*0040*/  LDC.64 R24, c[0x0][0x220] ;  /* 0x00008800ff187b82 */ /* 0x000ee20000000a00 */
[----:B-1----:R-:W-:-:S04]  /*0050*/  SHF.L.U32 R0, R3, 0x2, RZ ;  /* 0x0000000203007819 */ /* 0x002fc800000006ff */
[----:B------:R-:W-:-:S05]  /*0060*/  LOP3.LUT R29, R0, 0x3c, RZ, 0xc0, !PT ;  /* 0x0000003c001d7812 */ /* 0x000fca00078ec0ff */
[----:B--2---:R-:W-:-:S05]  /*0070*/  IMAD.WIDE.U32 R28, R29, 0x4, R4 ;  /* 0x000000041d1c7825 */ /* 0x004fca00078e0004 */
[----:B------:R-:W2:Y:S04]  /*0080*/  LDG.E.EL.128 R8, desc[UR6][R28.64] ;  /* 0x000000061c087981 */ /* 0x000ea8000c2e1d00 */
[----:B------:R-:W2:Y:S04]  /*0090*/  LDG.E.EL.128 R12, desc[UR6][R28.64+0x100] ;  /* 0x000100061c0c7981 */ /* 0x000ea8000c2e1d00 */
[----:B------:R-:W4:Y:S04]  /*00a0*/  LDG.E.EL.128 R16, desc[UR6][R28.64+0x200] ;  /* 0x000200061c107981 */ /* 0x000f28000c2e1d00 */
[----:B------:R-:W5:Y:S01]  /*00b0*/  LDG.E.EL.128 R20, desc[UR6][R28.64+0x300] ;  /* 0x000300061c147981 */ /* 0x000f62000c2e1d00 */
[----:B------:R-:W-:-:S05]  /*00c0*/  LOP3.LUT R27, R0, 0xfc, RZ, 0xc0, !PT ;  /* 0x000000fc001b7812 */ /* 0x000fca00078ec0ff */
[----:B------:R-:W-:-:S06]  /*00d0*/  IMAD.WIDE.U32 R4, R27, 0x4, R4 ;  /* 0x000000041b047825 */ /* 0x000fcc00078e0004 */
[----:B------:R-:W5:Y:S01]  /*00e0*/  LDG.E.128 R4, desc[UR6][R4.64] ;  /* 0x0000000604047981 */ /* 0x000f62000c1e1d00 */
[----:B---3--:R-:W-:-:S06]  /*00f0*/  IMAD.WIDE.U32 R24, R27, 0x4, R24 ;  /* 0x000000041b187825 */ /* 0x008fcc00078e0018 */
[----:B------:R-:W3:Y:S01]  /*0100*/  LDG.E.128 R24, desc[UR6][R24.64] ;  /* 0x0000000618187981 */ /* 0x000ee2000c1e1d00 */
[----:B------:R-:W1:Y:S01]  /*0110*/  S2UR UR5, SR_CgaCtaId ;  /* 0x00000000000579c3 */ /* 0x000e620000008800 */
[----:B------:R-:W-:Y:S02]  /*0120*/  UMOV UR4, 0x400 ;  /* 0x0000040000047882 */ /* 0x000fe40000000000 */
[----:B-1----:R-:W-:Y:S01]  /*0130*/  UPRMT UR4, UR5, 0x654, UR4 ;  /* 0x0000065405047896 */ /* 0x002fe20008000004 */
[----:B--2---:R-:W-:-:S04]  /*0140*/  FADD R8, R8, R12 ;  /* 0x0000000c08087221 */ /* 0x004fc80000000000 */
[----:B----4-:R-:W-:Y:S01]  /*0150*/  FADD R16, R16, R8 ;  /* 0x0000000810107221 */ /* 0x010fe20000000000 */
[----:B------:R-:W-:Y:S01]  /*0160*/  FADD R8, R9, R13 ;  /* 0x0000000d09087221 */ /* 0x000fe20000000000 */
[----:B------:R-:W-:-:S03]  /*0170*/  FADD R9, R10, R14 ;  /* 0x0000000e0a097221 */ /* 0x000fc60000000000 */
[----:B------:R-:W-:Y:S01]  /*0180*/  FADD R8, R17, R8 ;  /* 0x0000000811087221 */ /* 0x000fe20000000000 */
[----:B-----5:R-:W-:Y:S01]  /*0190*/  FADD R20, R20, R16 ;  /* 0x0000001014147221 */ /* 0x020fe20000000000 */
[----:B------:R-:W-:Y:S02]  /*01a0*/  FADD R9, R18, R9 ;  /* 0x0000000912097221 */ /* 0x000fe40000000000 */
[----:B------:R-:W-:Y:S01]  /*01b0*/  FADD R21, R21, R8 ;  /* 0x0000000815157221 */ /* 0x000fe20000000000 */
[----:B------:R-:W-:Y:S01]  /*01c0*/  FADD R8, R11, R15 ;  /* 0x0000000f0b087221 */ /* 0x000fe20000000000 */
[----:B------:R-:W-:Y:S01]  /*01d0*/  FSETP.GT.AND P6, PT, |R20|, 8.50705917302346158658e+37, PT ;  /* 0x7e8000001400780b */ /* 0x000fe20003fc4200 */
[----:B------:R-:W-:Y:S02]  /*01e0*/  FADD R9, R22, R9 ;  /* 0x0000000916097221 */ /* 0x000fe40000000000 */
[----:B------:R-:W-:Y:S01]  /*01f0*/  FSETP.GT.AND P5, PT, |R21|, 8.50705917302346158658e+37, PT ;  /* 0x7e8000001500780b */ /* 0x000fe20003fa4200 */
[----:B------:R-:W-:Y:S01]  /*0200*/  FADD R8, R19, R8 ;  /* 0x0000000813087221 */ /* 0x000fe20000000000 */
[----:B------:R-:W-:-:S02]  /*0210*/  FSETP.GEU.AND P4, PT, |R21|, 1.175494350822287508e-38, PT ;  /* 0x008000001500780b */ /* 0x000fc40003f8e200 */
[----:B------:R-:W-:Y:S01]  /*0220*/  FSETP.GT.AND P2, PT, |R9|, 8.50705917302346158658e+37, PT ;  /* 0x7e8000000900780b */ /* 0x000fe20003f44200 */
[----:B------:R-:W-:Y:S01]  /*0230*/  FADD R8, R23, R8 ;  /* 0x0000000817087221 */ /* 0x000fe20000000000 */
[----:B------:R-:W-:Y:S02]  /*0240*/  FSETP.GEU.AND P3, PT, |R20|, 1.175494350822287508e-38, PT ;  /* 0x008000001400780b */ /* 0x000fe40003f6e200 */
[----:B------:R-:W-:Y:S02]  /*0250*/  FSETP.GEU.AND P1, PT, |R9|, 1.175494350822287508e-38, PT ;  /* 0x008000000900780b */ /* 0x000fe40003f2e200 */
[----:B------:R-:W-:Y:S01]  /*0260*/  FSETP.GT.AND P0, PT, |R8|, 8.50705917302346158658e+37, PT ;  /* 0x7e8000000800780b */ /* 0x000fe20003f04200 */
[----:B------:R-:W-:Y:S01]  /*0270*/  @P6 FMUL R20, R20, 0.25 ;  /* 0x3e80000014146820 */ /* 0x000fe20000400000 */
[----:B------:R-:W-:Y:S01]  /*0280*/  @P6 FMUL R4, R4, 0.25 ;  /* 0x3e80000004046820 */ /* 0x000fe20000400000 */
[----:B------:R-:W-:Y:S01]  /*0290*/  @P5 FMUL R21, R21, 0.25 ;  /* 0x3e80000015155820 */ /* 0x000fe20000400000 */
[----:B------:R-:W-:-:S03]  /*02a0*/  FSETP.GEU.AND P6, PT, |R8|, 1.175494350822287508e-38, PT ;  /* 0x008000000800780b */ /* 0x000fc60003fce200 */
[----:B------:R-:W-:Y:S01]  /*02b0*/  @!P4 FMUL R21, R21, 16777216 ;  /* 0x4b8000001515c820 */ /* 0x000fe20000400000 */
[----:B------:R-:W-:Y:S01]  /*02c0*/  @P2 FMUL R9, R9, 0.25 ;  /* 0x3e80000009092820 */ /* 0x000fe20000400000 */
[----:B------:R-:W-:Y:S02]  /*02d0*/  @!P3 FMUL R20, R20, 16777216 ;  /* 0x4b8000001414b820 */ /* 0x000fe40000400000 */
[----:B------:R-:W1:Y:S01]  /*02e0*/  MUFU.RCP R10, R21 ;  /* 0x00000015000a7308 */ /* 0x000e620000001000 */
[----:B------:R-:W-:Y:S01]  /*02f0*/  @!P1 FMUL R9, R9, 16777216 ;  /* 0x4b80000009099820 */ /* 0x000fe20000400000 */
[----:B------:R-:W-:Y:S01]  /*0300*/  @P0 FMUL R8, R8, 0.25 ;  /* 0x3e80000008080820 */ /* 0x000fe20000400000 */
[----:B------:R-:W-:-:S03]  /*0310*/  @P5 FMUL R5, R5, 0.25 ;  /* 0x3e80000005055820 */ /* 0x000fc60000400000 */
[----:B------:R-:W-:Y:S02]  /*0320*/  @!P6 FMUL R8, R8, 16777216 ;  /* 0x4b8000000808e820 */ /* 0x000fe40000400000 */
[----:B------:R-:W2:Y:S01]  /*0330*/  MUFU.RCP R11, R20 ;  /* 0x00000014000b7308 */ /* 0x000ea20000001000 */
[----:B------:R-:W-:-:S07]  /*0340*/  @!P4 FMUL R5, R5, 16777216 ;  /* 0x4b8000000505c820 */ /* 0x000fce0000400000 */
[----:B------:R-:W4:Y:S01]  /*0350*/  MUFU.RCP R9, R9 ;  /* 0x0000000900097308 */ /* 0x000f220000001000 */
[----:B------:R-:W-:Y:S01]  /*0360*/  @!P3 FMUL R4, R4, 16777216 ;  /* 0x4b8000000404b820 */ /* 0x000fe20000400000 */
[----:B------:R-:W-:Y:S01]  /*0370*/  @P2 FMUL R6, R6, 0.25 ;  /* 0x3e80000006062820 */ /* 0x000fe20000400000 */
[----:B-1----:R-:W-:-:S05]  /*0380*/  FMUL R10, R10, R5 ;  /* 0x000000050a0a7220 */ /* 0x002fca0000400000 */
[----:B------:R-:W1:Y:S01]  /*0390*/  MUFU.RCP R8, R8 ;  /* 0x0000000800087308 */ /* 0x000e620000001000 */
[----:B--2---:R-:W-:Y:S01]  /*03a0*/  FMUL R11, R11, R4 ;  /* 0x000000040b0b7220 */ /* 0x004fe20000400000 */
[----:B------:R-:W-:Y:S01]  /*03b0*/  @!P1 FMUL R6, R6, 16777216 ;  /* 0x4b80000006069820 */ /* 0x000fe20000400000 */
[----:B------:R-:W-:Y:S01]  /*03c0*/  @P0 FMUL R7, R7, 0.25 ;  /* 0x3e80000007070820 */ /* 0x000fe20000400000 */
[----:B---3--:R-:W-:Y:S02]  /*03d0*/  FMUL R25, R25, R10 ;  /* 0x0000000a19197220 */ /* 0x008fe40000400000 */
[----:B----4-:R-:W-:Y:S01]  /*03e0*/  FMUL R9, R9, R6 ;  /* 0x0000000609097220 */ /* 0x010fe20000400000 */
[----:B------:R-:W-:Y:S01]  /*03f0*/  @!P6 FMUL R7, R7, 16777216 ;  /* 0x4b8000000707e820 */ /* 0x000fe20000400000 */
[----:B------:R-:W-:-:S04]  /*0400*/  FFMA R11, R24, R11, R25 ;  /* 0x0000000b180b7223 */ /* 0x000fc80000000019 */
[----:B------:R-:W-:Y:S01]  /*0410*/  FFMA R26, R26, R9, R11 ;  /* 0x000000091a1a7223 */ /* 0x000fe2000000000b */
[----:B-1----:R-:W-:-:S04]  /*0420*/  FMUL R8, R8, R7 ;  /* 0x0000000708087220 */ /* 0x002fc80000400000 */
[----:B------:R-:W-:-:S05]  /*0430*/  FFMA R8, R27, R8, R26 ;  /* 0x000000081b087223 */ /* 0x000fca000000001a */
[----:B------:R-:W1:Y:S02]  /*0440*/  SHFL.BFLY PT, R5, R8, 0x10, 0x1f ;  /* 0x0e001f0008057f89 */ /* 0x000e6400000e0000 */
[----:B-1----:R-:W-:-:S05]  /*0450*/  FADD R5, R8, R5 ;  /* 0x0000000508057221 */ /* 0x002fca0000000000 */
[----:B------:R-:W1:Y:S02]  /*0460*/  SHFL.BFLY PT, R4, R5, 0x8, 0x1f ;  /* 0x0d001f0005047f89 */ /* 0x000e6400000e0000 */
[----:B-1----:R-:W-:-:S05]  /*0470*/  FADD R4, R5, R4 ;  /* 0x0000000405047221 */ /* 0x002fca0000000000 */
[----:B------:R-:W1:Y:S02]  /*0480*/  SHFL.BFLY PT, R7, R4, 0x4, 0x1f ;  /* 0x0c801f0004077f89 */ /* 0x000e6400000e0000 */
[----:B-1----:R-:W-:-:S05]  /*0490*/  FADD R7, R4, R7 ;  /* 0x0000000704077221 */ /* 0x002fca0000000000 */
[----:B------:R-:W1:Y:S01]  /*04a0*/  SHFL.BFLY PT, R6, R7, 0x2, 0x1f ;  /* 0x0c401f0007067f89 */ /* 0x000e6200000e0000 */
[----:B------:R-:W-:Y:S01]  /*04b0*/  LOP3.LUT P0, RZ, R3, 0x1f, RZ, 0xc0, !PT ;  /* 0x0000001f03ff7812 */ /* 0x000fe2000780c0ff */
[----:B-1----:R-:W-:-:S05]  /*04c0*/  FADD R6, R7, R6 ;  /* 0x0000000607067221 */ /* 0x002fca0000000000 */
[----:B------:R-:W1:Y:S01]  /*04d0*/  SHFL.BFLY PT, R9, R6, 0x1, 0x1f ;  /* 0x0c201f0006097f89 */ /* 0x000e6200000e0000 */
[----:B------:R-:W-:-:S04]  /*04e0*/  SHF.R.U32.HI R5, RZ, 0x3, R3 ;  /* 0x00000003ff057819 */ /* 0x000fc80000011603 */
[----:B------:R-:W-:Y:S02]  /*04f0*/  LOP3.LUT R4, R5, 0x4, RZ, 0xc0, !PT ;  /* 0x0000000405047812 */ /* 0x000fe400078ec0ff */
[----:B------:R-:W-:Y:S01]  /*0500*/  ISETP.GE.AND P1, PT, R3, 0x2, PT ;  /* 0x000000020300780c */ /* 0x000fe20003f26270 */
[----:B-1----:R-:W-:-:S05]  /*0510*/  FADD R9, R6, R9 ;  /* 0x0000000906097221 */ /* 0x002fca0000000000 */
[----:B------:R-:W-:Y:S01]  /*0520*/  @!P0 STS [R4+UR4], R9 ;  /* 0x0000000904008988 */ /* 0x000fe20008000804 */
[----:B------:R-:W-:Y:S06]  /*0530*/  BAR.SYNC.DEFER_BLOCKING 0x0 ;  /* 0x0000000000007b1d */ /* 0x000fec0000010000 */
[----:B------:R-:W1:Y:S01]  /*0540*/  @!P1 LDS R2, [R0+UR4] ;  /* 0x0000000400029984 */ /* 0x000e620008000800 */
[----:B------:R-:W-:-:S04]  /*0550*/  LOP3.LUT R6, R3, 0x1, RZ, 0xc0, !PT ;  /* 0x0000000103067812 */ /* 0x000fc800078ec0ff */
[----:B------:R-:W-:-:S04]  /*0560*/  ISETP.NE.U32.AND P0, PT, R6, 0x1, PT ;  /* 0x000000010600780c */ /* 0x000fc80003f05070 */
[----:B------:R-:W-:Y:S01]  /*0570*/  ISETP.LT.AND P0, PT, R3, 0x2, P0 ;  /* 0x000000020300780c */ /* 0x000fe20000701270 */
[----:B-1----:R-:W1:Y:S02]  /*0580*/  SHFL.BFLY PT, R5, R2, 0x1, 0x1f ;  /* 0x0c201f0002057f89 */ /* 0x002e6400000e0000 */
[----:B-1----:R-:W-:-:S10]  /*0590*/  FADD R5, R2, R5 ;  /* 0x0000000502057221 */ /* 0x002fd40000000000 */
[----:B------:R1:W-:Y:S01]  /*05a0*/  @P0 STS [R0+UR4], R5 ;  /* 0x0000000500000988 */ /* 0x0003e20008000804 */
[----:B------:R-:W-:Y:S01]  /*05b0*/  BAR.SYNC.DEFER_BLOCKING 0x0 ;  /* 0x0000000000007b1d */ /* 0x000fe20000010000 */
[----:B------:R-:W-:-:S05]  /*05c0*/  LOP3.LUT P0, RZ, R3, 0x3f, RZ, 0xc0, !PT ;  /* 0x0000003f03ff7812 */ /* 0x000fca000780c0ff */
[----:B------:R-:W2:Y:S02]  /*05d0*/  LDS R6, [UR4] ;  /* 0x00000004ff067984 */ /* 0x000ea40008000800 */
[----:B------:R-:W-:Y:S06]  /*05e0*/  BAR.SYNC.DEFER_BLOCKING 0x0 ;  /* 0x0000000000007b1d */ /* 0x000fec0000010000 */
[----:B-1----:R-:W-:Y:S05]  /*05f0*/  @P0 EXIT ;  /* 0x000000000000094d */ /* 0x002fea0003800000 */
[----:B------:R-:W0:Y:S01]  /*0600*/  LDC.64 R2, c[0x0][0x210] ;  /* 0x00008400ff027b82 */ /* 0x000e220000000a00 */
[----:B--2---:R-:W-:-:S04]  /*0610*/  FADD R6, RZ, R6 ;  /* 0x00000006ff067221 */ /* 0x004fc80000000000 */
[----:B------:R-:W-:-:S05]  /*0620*/  FMUL R5, R6, 0.0010000000474974513054 ;  /* 0x3a83126f06057820 */ /* 0x000fca0000400000 */
[----:B0-----:R-:W-:Y:S01]  /*0630*/  STG.E desc[UR6][R2.64], R5 ;  /* 0x0000000502007986 */ /* 0x001fe2000c101906 */
[----:B------:R-:W-:Y:S05]  /*0640*/  EXIT ;  /* 0x000000000000794d */ /* 0x000fea0003800000 */
.L_x_0:
[----:B------:R-:W-:-:S00]  /*0650*/  BRA `(.L_x_0) ;  /* 0xfffffffc00fc7947 */ /* 0x000fc0000383ffff */
[----:B------:R-:W-:-:S00]  /*0660*/  NOP ;  /* 0x0000000000007918 */ /* 0x000fc00000000000 */
        /* <DEDUP_REMOVED lines=9> */
.L_x_1:


//--------------------- .nv.shared.triton_per_fused_div_mul_sum_4 --------------------------
	.section	.nv.shared.triton_per_fused_div_mul_sum_4,"aw",@nobits
	.sectionflags	@""
	.align	16
	.zero		1024


//--------------------- .nv.constant0.triton_per_fused_div_mul_sum_4 --------------------------
	.section	.nv.constant0.triton_per_fused_div_mul_sum_4,"a",@progbits
	.sectionflags	@""
	.align	4
.nv.constant0.triton_per_fused_div_mul_sum_4:
	.zero		556
